//
// Generated by NVIDIA NVVM Compiler
//
// Compiler Build ID: CL-36424714
// Cuda compilation tools, release 13.0, V13.0.88
// Based on NVVM 20.0.0
//

.version 9.0
.target sm_100
.address_size 64

	// .globl	_Z15PnpolyReferencePiP6float2S1_ii

.visible .entry _Z15PnpolyReferencePiP6float2S1_ii(
	.param .u64 .ptr .align 1 _Z15PnpolyReferencePiP6float2S1_ii_param_0,
	.param .u64 .ptr .align 1 _Z15PnpolyReferencePiP6float2S1_ii_param_1,
	.param .u64 .ptr .align 1 _Z15PnpolyReferencePiP6float2S1_ii_param_2,
	.param .u32 _Z15PnpolyReferencePiP6float2S1_ii_param_3,
	.param .u32 _Z15PnpolyReferencePiP6float2S1_ii_param_4
)
{
	.reg .pred 	%p<32>;
	.reg .b32 	%r<62>;
	.reg .b32 	%f<42>;
	.reg .b64 	%rd<24>;

	ld.param.u64 	%rd8, [_Z15PnpolyReferencePiP6float2S1_ii_param_0];
	ld.param.u64 	%rd9, [_Z15PnpolyReferencePiP6float2S1_ii_param_1];
	ld.param.u64 	%rd10, [_Z15PnpolyReferencePiP6float2S1_ii_param_2];
	ld.param.u32 	%r35, [_Z15PnpolyReferencePiP6float2S1_ii_param_3];
	ld.param.u32 	%r34, [_Z15PnpolyReferencePiP6float2S1_ii_param_4];
	cvta.to.global.u64 	%rd1, %rd10;
	mov.u32 	%r36, %ctaid.x;
	mov.u32 	%r37, %ntid.x;
	mov.u32 	%r38, %tid.x;
	mad.lo.s32 	%r1, %r36, %r37, %r38;
	setp.ge.s32 	%p1, %r1, %r35;
	@%p1 bra 	$L__BB0_24;
	cvta.to.global.u64 	%rd11, %rd9;
	mul.wide.s32 	%rd12, %r1, 8;
	add.s64 	%rd13, %rd11, %rd12;
	ld.global.v2.f32 	{%f1, %f2}, [%rd13];
	setp.lt.s32 	%p2, %r34, 1;
	mov.b32 	%r49, 0;
	@%p2 bra 	$L__BB0_23;
	add.s32 	%r54, %r34, -1;
	and.b32  	%r3, %r34, 3;
	setp.lt.u32 	%p3, %r34, 4;
	mov.b32 	%r57, 0;
	mov.u32 	%r49, %r57;
	@%p3 bra 	$L__BB0_17;
	and.b32  	%r57, %r34, 2147483644;
	neg.s32 	%r45, %r57;
	add.s64 	%rd22, %rd1, 16;
	mov.b32 	%r49, 0;
	mov.b32 	%r44, 3;
$L__BB0_4:
	mov.u32 	%r8, %r54;
	mov.u32 	%r54, %r44;
	ld.global.v2.f32 	{%f3, %f4}, [%rd22+-16];
	mul.wide.s32 	%rd14, %r8, 8;
	add.s64 	%rd15, %rd1, %rd14;
	ld.global.v2.f32 	{%f18, %f19}, [%rd15];
	sub.f32 	%f20, %f18, %f3;
	sub.f32 	%f21, %f19, %f4;
	div.rn.f32 	%f5, %f20, %f21;
	setp.gt.f32 	%p4, %f4, %f2;
	setp.leu.f32 	%p5, %f19, %f2;
	xor.pred  	%p6, %p4, %p5;
	@%p6 bra 	$L__BB0_7;
	sub.f32 	%f22, %f2, %f4;
	fma.rn.f32 	%f23, %f22, %f5, %f3;
	setp.geu.f32 	%p7, %f1, %f23;
	@%p7 bra 	$L__BB0_7;
	setp.eq.s32 	%p8, %r49, 0;
	selp.u32 	%r49, 1, 0, %p8;
$L__BB0_7:
	ld.global.v2.f32 	{%f6, %f7}, [%rd22+-8];
	sub.f32 	%f24, %f3, %f6;
	sub.f32 	%f25, %f4, %f7;
	div.rn.f32 	%f8, %f24, %f25;
	setp.gt.f32 	%p9, %f7, %f2;
	setp.leu.f32 	%p10, %f4, %f2;
	xor.pred  	%p11, %p9, %p10;
	@%p11 bra 	$L__BB0_10;
	sub.f32 	%f26, %f2, %f7;
	fma.rn.f32 	%f27, %f26, %f8, %f6;
	setp.geu.f32 	%p12, %f1, %f27;
	@%p12 bra 	$L__BB0_10;
	setp.eq.s32 	%p13, %r49, 0;
	selp.u32 	%r49, 1, 0, %p13;
$L__BB0_10:
	ld.global.v2.f32 	{%f9, %f10}, [%rd22];
	sub.f32 	%f28, %f6, %f9;
	sub.f32 	%f29, %f7, %f10;
	div.rn.f32 	%f11, %f28, %f29;
	setp.gt.f32 	%p14, %f10, %f2;
	setp.leu.f32 	%p15, %f7, %f2;
	xor.pred  	%p16, %p14, %p15;
	@%p16 bra 	$L__BB0_13;
	sub.f32 	%f30, %f2, %f10;
	fma.rn.f32 	%f31, %f30, %f11, %f9;
	setp.geu.f32 	%p17, %f1, %f31;
	@%p17 bra 	$L__BB0_13;
	setp.eq.s32 	%p18, %r49, 0;
	selp.u32 	%r49, 1, 0, %p18;
$L__BB0_13:
	ld.global.v2.f32 	{%f12, %f13}, [%rd22+8];
	sub.f32 	%f32, %f9, %f12;
	sub.f32 	%f33, %f10, %f13;
	div.rn.f32 	%f14, %f32, %f33;
	setp.gt.f32 	%p19, %f13, %f2;
	setp.leu.f32 	%p20, %f10, %f2;
	xor.pred  	%p21, %p19, %p20;
	@%p21 bra 	$L__BB0_16;
	sub.f32 	%f34, %f2, %f13;
	fma.rn.f32 	%f35, %f34, %f14, %f12;
	setp.geu.f32 	%p22, %f1, %f35;
	@%p22 bra 	$L__BB0_16;
	setp.eq.s32 	%p23, %r49, 0;
	selp.u32 	%r49, 1, 0, %p23;
$L__BB0_16:
	add.s32 	%r45, %r45, 4;
	add.s32 	%r44, %r54, 4;
	add.s64 	%rd22, %rd22, 32;
	setp.ne.s32 	%p24, %r45, 0;
	@%p24 bra 	$L__BB0_4;
$L__BB0_17:
	setp.eq.s32 	%p25, %r3, 0;
	@%p25 bra 	$L__BB0_23;
	mul.wide.u32 	%rd16, %r57, 8;
	add.s64 	%rd23, %rd1, %rd16;
	neg.s32 	%r56, %r3;
$L__BB0_19:
	.pragma "nounroll";
	mov.u32 	%r27, %r54;
	mov.u32 	%r54, %r57;
	ld.global.v2.f32 	{%f15, %f16}, [%rd23];
	mul.wide.s32 	%rd17, %r27, 8;
	add.s64 	%rd18, %rd1, %rd17;
	ld.global.v2.f32 	{%f36, %f37}, [%rd18];
	sub.f32 	%f38, %f36, %f15;
	sub.f32 	%f39, %f37, %f16;
	div.rn.f32 	%f17, %f38, %f39;
	setp.gt.f32 	%p26, %f16, %f2;
	setp.leu.f32 	%p27, %f37, %f2;
	xor.pred  	%p28, %p26, %p27;
	@%p28 bra 	$L__BB0_22;
	sub.f32 	%f40, %f2, %f16;
	fma.rn.f32 	%f41, %f40, %f17, %f15;
	setp.geu.f32 	%p29, %f1, %f41;
	@%p29 bra 	$L__BB0_22;
	setp.eq.s32 	%p30, %r49, 0;
	selp.u32 	%r49, 1, 0, %p30;
$L__BB0_22:
	add.s32 	%r57, %r54, 1;
	add.s64 	%rd23, %rd23, 8;
	add.s32 	%r56, %r56, 1;
	setp.ne.s32 	%p31, %r56, 0;
	@%p31 bra 	$L__BB0_19;
$L__BB0_23:
	cvta.to.global.u64 	%rd19, %rd8;
	mul.wide.s32 	%rd20, %r1, 4;
	add.s64 	%rd21, %rd19, %rd20;
	st.global.u32 	[%rd21], %r49;
$L__BB0_24:
	ret;

}


// ===== COMPILED SASS (sm_100) =====

	.target	sm_100

	.elftype	@"ET_EXEC"


//--------------------- .note.nv.tkinfo           --------------------------
	.section	.note.nv.tkinfo,"",@"SHT_NOTE"
	.sectionflags	@"SHF_NOTE_NV_TKINFO"
	.tkinfo
        /*0018*/ 	.word	0x00000002
        /*0030*/ 	.string	""
        /*0030*/ 	.string	"ptxas"
        /*0030*/ 	.string	"Cuda compilation tools, release 13.0, V13.0.88"
        /*0030*/ 	.string	"Build cuda_13.0.r13.0/compiler.36424714_0"
        /*0030*/ 	.string	"-arch sm_100 -m 64 "



//--------------------- .note.nv.cuinfo           --------------------------
	.section	.note.nv.cuinfo,"",@"SHT_NOTE"
	.sectionflags	@"SHF_NOTE_NV_CUINFO"
        /*0018*/ 	.short	0x0002
        /*001a*/ 	.short	0x0064
        /*001c*/ 	.short	0x0082
	.zero		2


//--------------------- .nv.info                  --------------------------
	.section	.nv.info,"",@"SHT_CUDA_INFO"
	.align	4


	//----- nvinfo : EIATTR_REGCOUNT
	.align		4
        /*0000*/ 	.byte	0x04, 0x2f
        /*0002*/ 	.short	(.L_1 - .L_0)
	.align		4
.L_0:
        /*0004*/ 	.word	index@(_Z15PnpolyReferencePiP6float2S1_ii)
        /*0008*/ 	.word	0x0000001e


	//----- nvinfo : EIATTR_FRAME_SIZE
	.align		4
.L_1:
        /*000c*/ 	.byte	0x04, 0x11
        /*000e*/ 	.short	(.L_3 - .L_2)
	.align		4
.L_2:
        /*0010*/ 	.word	index@($__internal_0_$__cuda_sm3x_div_rn_noftz_f32_slowpath)
        /*0014*/ 	.word	0x00000000


	//----- nvinfo : EIATTR_FRAME_SIZE
	.align		4
.L_3:
        /*0018*/ 	.byte	0x04, 0x11
        /*001a*/ 	.short	(.L_5 - .L_4)
	.align		4
.L_4:
        /*001c*/ 	.word	index@(_Z15PnpolyReferencePiP6float2S1_ii)
        /*0020*/ 	.word	0x00000000


	//----- nvinfo : EIATTR_MIN_STACK_SIZE
	.align		4
.L_5:
        /*0024*/ 	.byte	0x04, 0x12
        /*0026*/ 	.short	(.L_7 - .L_6)
	.align		4
.L_6:
        /*0028*/ 	.word	index@(_Z15PnpolyReferencePiP6float2S1_ii)
        /*002c*/ 	.word	0x00000000
.L_7:


//--------------------- .nv.compat                --------------------------
	.section	.nv.compat,"",@"SHT_CUDA_COMPAT_INFO"
	.align	4
        /*0000*/ 	.byte	0x02, 0x09, 0x00, 0x00, 0x02, 0x02, 0x01, 0x00, 0x02, 0x05, 0x05, 0x00, 0x03, 0x07, 0x01, 0x01
        /*0010*/ 	.byte	0x02, 0x03, 0x00, 0x00, 0x02, 0x06, 0x01, 0x00, 0x04, 0x0b, 0x08, 0x00, 0x01, 0x00, 0x00, 0x00
        /*0020*/ 	.byte	0x00, 0x00, 0x00, 0x00


//--------------------- .nv.info._Z15PnpolyReferencePiP6float2S1_ii --------------------------
	.section	.nv.info._Z15PnpolyReferencePiP6float2S1_ii,"",@"SHT_CUDA_INFO"
	.sectionflags	@""
	.align	4


	//----- nvinfo : EIATTR_CUDA_API_VERSION
	.align		4
        /*0000*/ 	.byte	0x04, 0x37
        /*0002*/ 	.short	(.L_9 - .L_8)
.L_8:
        /*0004*/ 	.word	0x00000082


	//----- nvinfo : EIATTR_KPARAM_INFO
	.align		4
.L_9:
        /*0008*/ 	.byte	0x04, 0x17
        /*000a*/ 	.short	(.L_11 - .L_10)
.L_10:
        /*000c*/ 	.word	0x00000000
        /*0010*/ 	.short	0x0004
        /*0012*/ 	.short	0x001c
        /*0014*/ 	.byte	0x00, 0xf0, 0x11, 0x00


	//----- nvinfo : EIATTR_KPARAM_INFO
	.align		4
.L_11:
        /*0018*/ 	.byte	0x04, 0x17
        /*001a*/ 	.short	(.L_13 - .L_12)
.L_12:
        /*001c*/ 	.word	0x00000000
        /*0020*/ 	.short	0x0003
        /*0022*/ 	.short	0x0018
        /*0024*/ 	.byte	0x00, 0xf0, 0x11, 0x00


	//----- nvinfo : EIATTR_KPARAM_INFO
	.align		4
.L_13:
        /*0028*/ 	.byte	0x04, 0x17
        /*002a*/ 	.short	(.L_15 - .L_14)
.L_14:
        /*002c*/ 	.word	0x00000000
        /*0030*/ 	.short	0x0002
        /*0032*/ 	.short	0x0010
        /*0034*/ 	.byte	0x00, 0xf5, 0x21, 0x00


	//----- nvinfo : EIATTR_KPARAM_INFO
	.align		4
.L_15:
        /*0038*/ 	.byte	0x04, 0x17
        /*003a*/ 	.short	(.L_17 - .L_16)
.L_16:
        /*003c*/ 	.word	0x00000000
        /*0040*/ 	.short	0x0001
        /*0042*/ 	.short	0x0008
        /*0044*/ 	.byte	0x00, 0xf5, 0x21, 0x00


	//----- nvinfo : EIATTR_KPARAM_INFO
	.align		4
.L_17:
        /*0048*/ 	.byte	0x04, 0x17
        /*004a*/ 	.short	(.L_19 - .L_18)
.L_18:
        /*004c*/ 	.word	0x00000000
        /*0050*/ 	.short	0x0000
        /*0052*/ 	.short	0x0000
        /*0054*/ 	.byte	0x00, 0xf5, 0x21, 0x00


	//----- nvinfo : EIATTR_SPARSE_MMA_MASK
	.align		4
.L_19:
        /*0058*/ 	.byte	0x03, 0x50
        /*005a*/ 	.short	0x0000


	//----- nvinfo : EIATTR_MAXREG_COUNT
	.align		4
        /*005c*/ 	.byte	0x03, 0x1b
        /*005e*/ 	.short	0x00ff


	//----- nvinfo : EIATTR_MERCURY_ISA_VERSION
	.align		4
        /*0060*/ 	.byte	0x03, 0x5f
        /*0062*/ 	.short	0x0101


	//----- nvinfo : EIATTR_VRC_CTA_INIT_COUNT
	.align		4
        /*0064*/ 	.byte	0x02, 0x4a
	.zero		1
	.zero		1


	//----- nvinfo : EIATTR_EXIT_INSTR_OFFSETS
	.align		4
        /*0068*/ 	.byte	0x04, 0x1c
        /*006a*/ 	.short	(.L_21 - .L_20)


	//   ....[0]....
.L_20:
        /*006c*/ 	.word	0x00000070


	//   ....[1]....
        /*0070*/ 	.word	0x00000ab0


	//----- nvinfo : EIATTR_CRS_STACK_SIZE
	.align		4
.L_21:
        /*0074*/ 	.byte	0x04, 0x1e
        /*0076*/ 	.short	(.L_23 - .L_22)
.L_22:
        /*0078*/ 	.word	0x00000000


	//----- nvinfo : EIATTR_CBANK_PARAM_SIZE
	.align		4
.L_23:
        /*007c*/ 	.byte	0x03, 0x19
        /*007e*/ 	.short	0x0020


	//----- nvinfo : EIATTR_PARAM_CBANK
	.align		4
        /*0080*/ 	.byte	0x04, 0x0a
        /*0082*/ 	.short	(.L_25 - .L_24)
	.align		4
.L_24:
        /*0084*/ 	.word	index@(.nv.constant0._Z15PnpolyReferencePiP6float2S1_ii)
        /*0088*/ 	.short	0x0380
        /*008a*/ 	.short	0x0020


	//----- nvinfo : EIATTR_SW_WAR
	.align		4
.L_25:
        /*008c*/ 	.byte	0x04, 0x36
        /*008e*/ 	.short	(.L_27 - .L_26)
.L_26:
        /*0090*/ 	.word	0x00000008
.L_27:


//--------------------- .nv.callgraph             --------------------------
	.section	.nv.callgraph,"",@"SHT_CUDA_CALLGRAPH"
	.align	4
	.sectionentsize	8
	.align		4
        /*0000*/ 	.word	0x00000000
	.align		4
        /*0004*/ 	.word	0xffffffff
	.align		4
        /*0008*/ 	.word	0x00000000
	.align		4
        /*000c*/ 	.word	0xfffffffe
	.align		4
        /*0010*/ 	.word	0x00000000
	.align		4
        /*0014*/ 	.word	0xfffffffd
	.align		4
        /*0018*/ 	.word	0x00000000
	.align		4
        /*001c*/ 	.word	0xfffffffc


//--------------------- .text._Z15PnpolyReferencePiP6float2S1_ii --------------------------
	.section	.text._Z15PnpolyReferencePiP6float2S1_ii,"ax",@progbits
	.align	128
        .global         _Z15PnpolyReferencePiP6float2S1_ii
        .type           _Z15PnpolyReferencePiP6float2S1_ii,@function
        .size           _Z15PnpolyReferencePiP6float2S1_ii,(.L_x_18 - _Z15PnpolyReferencePiP6float2S1_ii)
        .other          _Z15PnpolyReferencePiP6float2S1_ii,@"STO_CUDA_ENTRY STV_DEFAULT"
_Z15PnpolyReferencePiP6float2S1_ii:
.text._Z15PnpolyReferencePiP6float2S1_ii:
[----:B------:R-:W-:Y:S01]  /*0000*/  LDC R1, c[0x0][0x37c] ;  /* 0x0000df00ff017b82 */ /* 0x000fe20000000800 */
[----:B------:R-:W0:Y:S07]  /*0010*/  S2R R0, SR_TID.X ;  /* 0x0000000000007919 */ /* 0x000e2e0000002100 */
[----:B------:R-:W0:Y:S01]  /*0020*/  S2UR UR4, SR_CTAID.X ;  /* 0x00000000000479c3 */ /* 0x000e220000002500 */
[----:B------:R-:W1:Y:S07]  /*0030*/  LDCU UR5, c[0x0][0x398] ;  /* 0x00007300ff0577ac */ /* 0x000e6e0008000800 */
[----:B------:R-:W0:Y:S02]  /*0040*/  LDC R5, c[0x0][0x360] ;  /* 0x0000d800ff057b82 */ /* 0x000e240000000800 */
[----:B0-----:R-:W-:-:S05]  /*0050*/  IMAD R5, R5, UR4, R0 ;  /* 0x0000000405057c24 */ /* 0x001fca000f8e0200 */
[----:B-1----:R-:W-:-:S13]  /*0060*/  ISETP.GE.AND P0, PT, R5, UR5, PT ;  /* 0x0000000505007c0c */ /* 0x002fda000bf06270 */
[----:B------:R-:W-:Y:S05]  /*0070*/  @P0 EXIT ;  /* 0x000000000000094d */ /* 0x000fea0003800000 */
[----:B------:R-:W0:Y:S01]  /*0080*/  LDCU UR4, c[0x0][0x39c] ;  /* 0x00007380ff0477ac */ /* 0x000e220008000800 */
[----:B------:R-:W-:Y:S01]  /*0090*/  IMAD.MOV.U32 R4, RZ, RZ, RZ ;  /* 0x000000ffff047224 */ /* 0x000fe200078e00ff */
[----:B------:R-:W1:Y:S01]  /*00a0*/  LDCU.64 UR10, c[0x0][0x358] ;  /* 0x00006b00ff0a77ac */ /* 0x000e620008000a00 */
[----:B0-----:R-:W-:-:S09]  /*00b0*/  UISETP.GE.AND UP0, UPT, UR4, 0x1, UPT ;  /* 0x000000010400788c */ /* 0x001fd2000bf06270 */
[----:B-1----:R-:W-:Y:S05]  /*00c0*/  BRA.U !UP0, `(.L_x_0) ;  /* 0x00000009086c7547 */ /* 0x002fea000b800000 */
[----:B------:R-:W0:Y:S02]  /*00d0*/  LDC.64 R16, c[0x0][0x388] ;  /* 0x0000e200ff107b82 */ /* 0x000e240000000a00 */
[----:B0-----:R-:W-:-:S06]  /*00e0*/  IMAD.WIDE R16, R5, 0x8, R16 ;  /* 0x0000000805107825 */ /* 0x001fcc00078e0210 */
[----:B------:R-:W5:Y:S01]  /*00f0*/  LDG.E.64 R16, desc[UR10][R16.64] ;  /* 0x0000000a10107981 */ /* 0x000f62000c1e1b00 */
[----:B------:R-:W-:Y:S01]  /*0100*/  UISETP.GE.U32.AND UP0, UPT, UR4, 0x4, UPT ;  /* 0x000000040400788c */ /* 0x000fe2000bf06070 */
[----:B------:R-:W-:Y:S01]  /*0110*/  HFMA2 R4, -RZ, RZ, 0, 0 ;  /* 0x00000000ff047431 */ /* 0x000fe200000001ff */
[----:B------:R-:W-:Y:S01]  /*0120*/  UIADD3 UR5, UPT, UPT, UR4, -0x1, URZ ;  /* 0xffffffff04057890 */ /* 0x000fe2000fffe0ff */
[----:B------:R-:W-:Y:S01]  /*0130*/  IMAD.MOV.U32 R2, RZ, RZ, RZ ;  /* 0x000000ffff027224 */ /* 0x000fe200078e00ff */
[----:B------:R-:W-:-:S04]  /*0140*/  ULOP3.LUT UR8, UR4, 0x3, URZ, 0xc0, !UPT ;  /* 0x0000000304087892 */ /* 0x000fc8000f8ec0ff */
[----:B------:R-:W-:Y:S01]  /*0150*/  IMAD.U32 R7, RZ, RZ, UR5 ;  /* 0x00000005ff077e24 */ /* 0x000fe2000f8e00ff */
[----:B------:R-:W-:Y:S07]  /*0160*/  BRA.U !UP0, `(.L_x_1) ;  /* 0x0000000508b07547 */ /* 0x000fee000b800000 */
[----:B------:R-:W0:Y:S01]  /*0170*/  LDCU.64 UR6, c[0x0][0x390] ;  /* 0x00007200ff0677ac */ /* 0x000e220008000a00 */
[----:B------:R-:W1:Y:S01]  /*0180*/  LDC.64 R14, c[0x0][0x390] ;  /* 0x0000e400ff0e7b82 */ /* 0x000e620000000a00 */
[----:B------:R-:W-:Y:S01]  /*0190*/  IMAD.MOV.U32 R4, RZ, RZ, RZ ;  /* 0x000000ffff047224 */ /* 0x000fe200078e00ff */
[----:B------:R-:W-:Y:S01]  /*01a0*/  MOV R3, 0x3 ;  /* 0x0000000300037802 */ /* 0x000fe20000000f00 */
[----:B------:R-:W-:-:S06]  /*01b0*/  ULOP3.LUT UR4, UR4, 0x7ffffffc, URZ, 0xc0, !UPT ;  /* 0x7ffffffc04047892 */ /* 0x000fcc000f8ec0ff */
[----:B------:R-:W-:Y:S01]  /*01c0*/  IMAD.U32 R2, RZ, RZ, UR4 ;  /* 0x00000004ff027e24 */ /* 0x000fe2000f8e00ff */
[----:B0-----:R-:W-:-:S04]  /*01d0*/  UIADD3 UR5, UP0, UPT, UR6, 0x10, URZ ;  /* 0x0000001006057890 */ /* 0x001fc8000ff1e0ff */
[----:B------:R-:W-:Y:S02]  /*01e0*/  UIADD3.X UR6, UPT, UPT, URZ, UR7, URZ, UP0, !UPT ;  /* 0x00000007ff067290 */ /* 0x000fe400087fe4ff */
[----:B------:R-:W-:Y:S01]  /*01f0*/  IMAD.U32 R26, RZ, RZ, UR5 ;  /* 0x00000005ff1a7e24 */ /* 0x000fe2000f8e00ff */
[----:B------:R-:W-:-:S03]  /*0200*/  UIADD3 UR7, UPT, UPT, -UR4, URZ, URZ ;  /* 0x000000ff04077290 */ /* 0x000fc6000fffe1ff */
[----:B------:R-:W-:-:S09]  /*0210*/  MOV R27, UR6 ;  /* 0x00000006001b7c02 */ /* 0x000fd20008000f00 */
.L_x_6:
[----:B-1----:R-:W-:Y:S01]  /*0220*/  IMAD.WIDE R8, R7, 0x8, R14 ;  /* 0x0000000807087825 */ /* 0x002fe200078e020e */
[----:B------:R-:W2:Y:S05]  /*0230*/  LDG.E.64 R18, desc[UR10][R26.64+-0x10] ;  /* 0xfffff00a1a127981 */ /* 0x000eaa000c1e1b00 */
[----:B------:R-:W2:Y:S01]  /*0240*/  LDG.E.64 R8, desc[UR10][R8.64] ;  /* 0x0000000a08087981 */ /* 0x000ea2000c1e1b00 */
[----:B------:R-:W-:-:S04]  /*0250*/  UIADD3 UR7, UPT, UPT, UR7, 0x4, URZ ;  /* 0x0000000407077890 */ /* 0x000fc8000fffe0ff */
[----:B------:R-:W-:Y:S01]  /*0260*/  UISETP.NE.AND UP0, UPT, UR7, URZ, UPT ;  /* 0x000000ff0700728c */ /* 0x000fe2000bf05270 */
[----:B--2---:R-:W-:-:S04]  /*0270*/  FADD R11, -R19, R9 ;  /* 0x00000009130b7221 */ /* 0x004fc80000000100 */
[----:B------:R-:W0:Y:S01]  /*0280*/  MUFU.RCP R6, R11 ;  /* 0x0000000b00067308 */ /* 0x000e220000001000 */
[----:B------:R-:W-:-:S07]  /*0290*/  FADD R0, -R18, R8 ;  /* 0x0000000812007221 */ /* 0x000fce0000000100 */
[----:B------:R-:W1:Y:S01]  /*02a0*/  FCHK P0, R0, R11 ;  /* 0x0000000b00007302 */ /* 0x000e620000000000 */
[----:B0-----:R-:W-:-:S04]  /*02b0*/  FFMA R7, -R11, R6, 1 ;  /* 0x3f8000000b077423 */ /* 0x001fc80000000106 */
[----:B------:R-:W-:-:S04]  /*02c0*/  FFMA R7, R6, R7, R6 ;  /* 0x0000000706077223 */ /* 0x000fc80000000006 */
[----:B------:R-:W-:-:S04]  /*02d0*/  FFMA R6, R0, R7, RZ ;  /* 0x0000000700067223 */ /* 0x000fc800000000ff */
[----:B------:R-:W-:-:S04]  /*02e0*/  FFMA R10, -R11, R6, R0 ;  /* 0x000000060b0a7223 */ /* 0x000fc80000000100 */
[----:B------:R-:W-:Y:S01]  /*02f0*/  FFMA R13, R7, R10, R6 ;  /* 0x0000000a070d7223 */ /* 0x000fe20000000006 */
[----:B------:R-:W-:Y:S01]  /*0300*/  IMAD.MOV.U32 R7, RZ, RZ, R3 ;  /* 0x000000ffff077224 */ /* 0x000fe200078e0003 */
[----:B-1----:R-:W-:Y:S06]  /*0310*/  @!P0 BRA `(.L_x_2) ;  /* 0x0000000000108947 */ /* 0x002fec0003800000 */
[----:B------:R-:W-:Y:S01]  /*0320*/  IMAD.MOV.U32 R3, RZ, RZ, R11 ;  /* 0x000000ffff037224 */ /* 0x000fe200078e000b */
[----:B------:R-:W-:-:S07]  /*0330*/  MOV R8, 0x350 ;  /* 0x0000035000087802 */ /* 0x000fce0000000f00 */
[----:B-----5:R-:W-:Y:S05]  /*0340*/  CALL.REL.NOINC `($__internal_0_$__cuda_sm3x_div_rn_noftz_f32_slowpath) ;  /* 0x0000000400dc7944 */ /* 0x020fea0003c00000 */
[----:B------:R-:W-:-:S07]  /*0350*/  MOV R13, R0 ;  /* 0x00000000000d7202 */ /* 0x000fce0000000f00 */
.L_x_2:
[----:B------:R-:W2:Y:S01]  /*0360*/  LDG.E.64 R10, desc[UR10][R26.64+-0x8] ;  /* 0xfffff80a1a0a7981 */ /* 0x000ea2000c1e1b00 */
[----:B-----5:R-:W-:Y:S01]  /*0370*/  FADD R3, R17, -R19 ;  /* 0x8000001311037221 */ /* 0x020fe20000000000 */
[----:B------:R-:W-:-:S03]  /*0380*/  FSETP.GT.AND P0, PT, R9, R17, PT ;  /* 0x000000110900720b */ /* 0x000fc60003f04000 */
[----:B------:R-:W-:Y:S01]  /*0390*/  FFMA R3, R3, R13, R18 ;  /* 0x0000000d03037223 */ /* 0x000fe20000000012 */
[----:B------:R-:W-:-:S04]  /*03a0*/  FSETP.GT.XOR P0, PT, R19, R17, !P0 ;  /* 0x000000111300720b */ /* 0x000fc80004704800 */
[----:B------:R-:W-:-:S13]  /*03b0*/  FSETP.GEU.OR P0, PT, R16, R3, P0 ;  /* 0x000000031000720b */ /* 0x000fda000070e400 */
[----:B------:R-:W-:-:S04]  /*03c0*/  @!P0 ISETP.NE.AND P2, PT, R4, RZ, PT ;  /* 0x000000ff0400820c */ /* 0x000fc80003f45270 */
[----:B------:R-:W-:Y:S01]  /*03d0*/  @!P0 SEL R4, RZ, 0x1, P2 ;  /* 0x00000001ff048807 */ /* 0x000fe20001000000 */
[----:B--2---:R-:W-:Y:S01]  /*03e0*/  FADD R21, R19, -R11 ;  /* 0x8000000b13157221 */ /* 0x004fe20000000000 */
[----:B------:R-:W-:-:S03]  /*03f0*/  FADD R0, R18, -R10 ;  /* 0x8000000a12007221 */ /* 0x000fc60000000000 */
[----:B------:R-:W0:Y:S08]  /*0400*/  MUFU.RCP R6, R21 ;  /* 0x0000001500067308 */ /* 0x000e300000001000 */
[----:B------:R-:W1:Y:S01]  /*0410*/  FCHK P1, R0, R21 ;  /* 0x0000001500007302 */ /* 0x000e620000020000 */
[----:B0-----:R-:W-:-:S04]  /*0420*/  FFMA R3, -R21, R6, 1 ;  /* 0x3f80000015037423 */ /* 0x001fc80000000106 */
[----:B------:R-:W-:-:S04]  /*0430*/  FFMA R3, R6, R3, R6 ;  /* 0x0000000306037223 */ /* 0x000fc80000000006 */
[----:B------:R-:W-:-:S04]  /*0440*/  FFMA R6, R0, R3, RZ ;  /* 0x0000000300067223 */ /* 0x000fc800000000ff */
[----:B------:R-:W-:-:S04]  /*0450*/  FFMA R8, -R21, R6, R0 ;  /* 0x0000000615087223 */ /* 0x000fc80000000100 */
[----:B------:R-:W-:Y:S01]  /*0460*/  FFMA R3, R3, R8, R6 ;  /* 0x0000000803037223 */ /* 0x000fe20000000006 */
[----:B-1----:R-:W-:Y:S06]  /*0470*/  @!P1 BRA `(.L_x_3) ;  /* 0x0000000000109947 */ /* 0x002fec0003800000 */
[----:B------:R-:W-:Y:S01]  /*0480*/  IMAD.MOV.U32 R3, RZ, RZ, R21 ;  /* 0x000000ffff037224 */ /* 0x000fe200078e0015 */
[----:B------:R-:W-:-:S07]  /*0490*/  MOV R8, 0x4b0 ;  /* 0x000004b000087802 */ /* 0x000fce0000000f00 */
[----:B------:R-:W-:Y:S05]  /*04a0*/  CALL.REL.NOINC `($__internal_0_$__cuda_sm3x_div_rn_noftz_f32_slowpath) ;  /* 0x0000000400847944 */ /* 0x000fea0003c00000 */
[----:B------:R-:W-:-:S07]  /*04b0*/  IMAD.MOV.U32 R3, RZ, RZ, R0 ;  /* 0x000000ffff037224 */ /* 0x000fce00078e0000 */
.L_x_3:
[----:B------:R-:W2:Y:S01]  /*04c0*/  LDG.E.64 R12, desc[UR10][R26.64] ;  /* 0x0000000a1a0c7981 */ /* 0x000ea2000c1e1b00 */
[----:B------:R-:W-:Y:S01]  /*04d0*/  FADD R9, R17, -R11 ;  /* 0x8000000b11097221 */ /* 0x000fe20000000000 */
        /* <DEDUP_REMOVED lines=16> */
[----:B------:R-:W-:Y:S02]  /*05e0*/  MOV R3, R21 ;  /* 0x0000001500037202 */ /* 0x000fe40000000f00 */
[----:B------:R-:W-:-:S07]  /*05f0*/  MOV R8, 0x610 ;  /* 0x0000061000087802 */ /* 0x000fce0000000f00 */
[----:B------:R-:W-:Y:S05]  /*0600*/  CALL.REL.NOINC `($__internal_0_$__cuda_sm3x_div_rn_noftz_f32_slowpath) ;  /* 0x00000004002c7944 */ /* 0x000fea0003c00000 */
[----:B------:R-:W-:-:S07]  /*0610*/  IMAD.MOV.U32 R3, RZ, RZ, R0 ;  /* 0x000000ffff037224 */ /* 0x000fce00078e0000 */
.L_x_4:
        /* <DEDUP_REMOVED lines=21> */
[----:B------:R-:W-:-:S07]  /*0770*/  MOV R3, R0 ;  /* 0x0000000000037202 */ /* 0x000fce0000000f00 */
.L_x_5:
[----:B------:R-:W-:Y:S01]  /*0780*/  FADD R9, R17, -R19 ;  /* 0x8000001311097221 */ /* 0x000fe20000000000 */
[----:B------:R-:W-:Y:S02]  /*0790*/  FSETP.GT.AND P0, PT, R13, R17, PT ;  /* 0x000000110d00720b */ /* 0x000fe40003f04000 */
[----:B------:R-:W-:Y:S01]  /*07a0*/  IADD3 R26, P1, PT, R26, 0x20, RZ ;  /* 0x000000201a1a7810 */ /* 0x000fe20007f3e0ff */
[----:B------:R-:W-:Y:S01]  /*07b0*/  FFMA R3, R9, R3, R18 ;  /* 0x0000000309037223 */ /* 0x000fe20000000012 */
[----:B------:R-:W-:-:S03]  /*07c0*/  FSETP.GT.XOR P0, PT, R19, R17, !P0 ;  /* 0x000000111300720b */ /* 0x000fc60004704800 */
[----:B------:R-:W-:Y:S01]  /*07d0*/  IMAD.X R27, RZ, RZ, R27, P1 ;  /* 0x000000ffff1b7224 */ /* 0x000fe200008e061b */
[----:B------:R-:W-:Y:S01]  /*07e0*/  FSETP.GEU.OR P0, PT, R16, R3, P0 ;  /* 0x000000031000720b */ /* 0x000fe2000070e400 */
[----:B------:R-:W-:-:S12]  /*07f0*/  VIADD R3, R7, 0x4 ;  /* 0x0000000407037836 */ /* 0x000fd80000000000 */
[----:B------:R-:W-:-:S04]  /*0800*/  @!P0 ISETP.NE.AND P2, PT, R4, RZ, PT ;  /* 0x000000ff0400820c */ /* 0x000fc80003f45270 */
[----:B------:R-:W-:Y:S01]  /*0810*/  @!P0 SEL R4, RZ, 0x1, P2 ;  /* 0x00000001ff048807 */ /* 0x000fe20001000000 */
[----:B------:R-:W-:Y:S08]  /*0820*/  BRA.U UP0, `(.L_x_6) ;  /* 0xfffffff9007c7547 */ /* 0x000ff0000b83ffff */
.L_x_1:
[----:B------:R-:W-:-:S09]  /*0830*/  UISETP.NE.AND UP0, UPT, UR8, URZ, UPT ;  /* 0x000000ff0800728c */ /* 0x000fd2000bf05270 */
[----:B------:R-:W-:Y:S05]  /*0840*/  BRA.U !UP0, `(.L_x_0) ;  /* 0x00000001088c7547 */ /* 0x000fea000b800000 */
[----:B------:R-:W0:Y:S01]  /*0850*/  LDC.64 R12, c[0x0][0x390] ;  /* 0x0000e400ff0c7b82 */ /* 0x000e220000000a00 */
[----:B------:R-:W-:-:S07]  /*0860*/  UIADD3 UR4, UPT, UPT, -UR8, URZ, URZ ;  /* 0x000000ff08047290 */ /* 0x000fce000fffe1ff */
[----:B------:R-:W1:Y:S01]  /*0870*/  LDC.64 R14, c[0x0][0x390] ;  /* 0x0000e400ff0e7b82 */ /* 0x000e620000000a00 */
[----:B0-----:R-:W-:-:S07]  /*0880*/  IMAD.WIDE.U32 R12, R2, 0x8, R12 ;  /* 0x00000008020c7825 */ /* 0x001fce00078e000c */
.L_x_8:
[----:B-1----:R-:W-:Y:S01]  /*0890*/  IMAD.WIDE R8, R7, 0x8, R14 ;  /* 0x0000000807087825 */ /* 0x002fe200078e020e */
[----:B------:R-:W2:Y:S05]  /*08a0*/  LDG.E.64 R10, desc[UR10][R12.64] ;  /* 0x0000000a0c0a7981 */ /* 0x000eaa000c1e1b00 */
[----:B------:R-:W2:Y:S01]  /*08b0*/  LDG.E.64 R8, desc[UR10][R8.64] ;  /* 0x0000000a08087981 */ /* 0x000ea2000c1e1b00 */
[----:B------:R-:W-:-:S04]  /*08c0*/  UIADD3 UR4, UPT, UPT, UR4, 0x1, URZ ;  /* 0x0000000104047890 */ /* 0x000fc8000fffe0ff */
[----:B------:R-:W-:Y:S01]  /*08d0*/  UISETP.NE.AND UP0, UPT, UR4, URZ, UPT ;  /* 0x000000ff0400728c */ /* 0x000fe2000bf05270 */
[----:B--2---:R-:W-:Y:S01]  /*08e0*/  FADD R19, -R11, R9 ;  /* 0x000000090b137221 */ /* 0x004fe20000000100 */
[----:B------:R-:W-:-:S03]  /*08f0*/  FADD R0, -R10, R8 ;  /* 0x000000080a007221 */ /* 0x000fc60000000100 */
[----:B------:R-:W0:Y:S08]  /*0900*/  MUFU.RCP R3, R19 ;  /* 0x0000001300037308 */ /* 0x000e300000001000 */
[----:B------:R-:W1:Y:S01]  /*0910*/  FCHK P0, R0, R19 ;  /* 0x0000001300007302 */ /* 0x000e620000000000 */
[----:B0-----:R-:W-:-:S04]  /*0920*/  FFMA R6, -R19, R3, 1 ;  /* 0x3f80000013067423 */ /* 0x001fc80000000103 */
[----:B------:R-:W-:-:S04]  /*0930*/  FFMA R3, R3, R6, R3 ;  /* 0x0000000603037223 */ /* 0x000fc80000000003 */
[----:B------:R-:W-:-:S04]  /*0940*/  FFMA R6, R0, R3, RZ ;  /* 0x0000000300067223 */ /* 0x000fc800000000ff */
[----:B------:R-:W-:-:S04]  /*0950*/  FFMA R7, -R19, R6, R0 ;  /* 0x0000000613077223 */ /* 0x000fc80000000100 */
[----:B------:R-:W-:Y:S01]  /*0960*/  FFMA R3, R3, R7, R6 ;  /* 0x0000000703037223 */ /* 0x000fe20000000006 */
[----:B------:R-:W-:Y:S01]  /*0970*/  MOV R7, R2 ;  /* 0x0000000200077202 */ /* 0x000fe20000000f00 */
[----:B-1----:R-:W-:Y:S06]  /*0980*/  @!P0 BRA `(.L_x_7) ;  /* 0x0000000000108947 */ /* 0x002fec0003800000 */
[----:B------:R-:W-:Y:S01]  /*0990*/  IMAD.MOV.U32 R3, RZ, RZ, R19 ;  /* 0x000000ffff037224 */ /* 0x000fe200078e0013 */
[----:B------:R-:W-:-:S07]  /*09a0*/  MOV R8, 0x9c0 ;  /* 0x000009c000087802 */ /* 0x000fce0000000f00 */
[----:B-----5:R-:W-:Y:S05]  /*09b0*/  CALL.REL.NOINC `($__internal_0_$__cuda_sm3x_div_rn_noftz_f32_slowpath) ;  /* 0x0000000000407944 */ /* 0x020fea0003c00000 */
[----:B------:R-:W-:-:S07]  /*09c0*/  IMAD.MOV.U32 R3, RZ, RZ, R0 ;  /* 0x000000ffff037224 */ /* 0x000fce00078e0000 */
.L_x_7:
[----:B-----5:R-:W-:Y:S01]  /*09d0*/  FADD R19, R17, -R11 ;  /* 0x8000000b11137221 */ /* 0x020fe20000000000 */
[----:B------:R-:W-:Y:S02]  /*09e0*/  FSETP.GT.AND P0, PT, R9, R17, PT ;  /* 0x000000110900720b */ /* 0x000fe40003f04000 */
[----:B------:R-:W-:Y:S01]  /*09f0*/  IADD3 R12, P1, PT, R12, 0x8, RZ ;  /* 0x000000080c0c7810 */ /* 0x000fe20007f3e0ff */
[----:B------:R-:W-:Y:S01]  /*0a00*/  FFMA R3, R19, R3, R10 ;  /* 0x0000000313037223 */ /* 0x000fe2000000000a */
[----:B------:R-:W-:Y:S02]  /*0a10*/  FSETP.GT.XOR P0, PT, R11, R17, !P0 ;  /* 0x000000110b00720b */ /* 0x000fe40004704800 */
[----:B------:R-:W-:Y:S01]  /*0a20*/  IADD3 R2, PT, PT, R7, 0x1, RZ ;  /* 0x0000000107027810 */ /* 0x000fe20007ffe0ff */
[----:B------:R-:W-:Y:S01]  /*0a30*/  IMAD.X R13, RZ, RZ, R13, P1 ;  /* 0x000000ffff0d7224 */ /* 0x000fe200008e060d */
[----:B------:R-:W-:-:S13]  /*0a40*/  FSETP.GEU.OR P0, PT, R16, R3, P0 ;  /* 0x000000031000720b */ /* 0x000fda000070e400 */
[----:B------:R-:W-:-:S04]  /*0a50*/  @!P0 ISETP.NE.AND P2, PT, R4, RZ, PT ;  /* 0x000000ff0400820c */ /* 0x000fc80003f45270 */
[----:B------:R-:W-:Y:S01]  /*0a60*/  @!P0 SEL R4, RZ, 0x1, P2 ;  /* 0x00000001ff048807 */ /* 0x000fe20001000000 */
[----:B------:R-:W-:Y:S08]  /*0a70*/  BRA.U UP0, `(.L_x_8) ;  /* 0xfffffffd00847547 */ /* 0x000ff0000b83ffff */
.L_x_0:
[----:B------:R-:W0:Y:S02]  /*0a80*/  LDC.64 R2, c[0x0][0x380] ;  /* 0x0000e000ff027b82 */ /* 0x000e240000000a00 */
[----:B0-----:R-:W-:-:S05]  /*0a90*/  IMAD.WIDE R2, R5, 0x4, R2 ;  /* 0x0000000405027825 */ /* 0x001fca00078e0202 */
[----:B------:R-:W-:Y:S01]  /*0aa0*/  STG.E desc[UR10][R2.64], R4 ;  /* 0x0000000402007986 */ /* 0x000fe2000c10190a */
[----:B------:R-:W-:Y:S05]  /*0ab0*/  EXIT ;  /* 0x000000000000794d */ /* 0x000fea0003800000 */
        .weak           $__internal_0_$__cuda_sm3x_div_rn_noftz_f32_slowpath
        .type           $__internal_0_$__cuda_sm3x_div_rn_noftz_f32_slowpath,@function
        .size           $__internal_0_$__cuda_sm3x_div_rn_noftz_f32_slowpath,(.L_x_18 - $__internal_0_$__cuda_sm3x_div_rn_noftz_f32_slowpath)
$__internal_0_$__cuda_sm3x_div_rn_noftz_f32_slowpath:
[----:B------:R-:W-:Y:S02]  /*0ac0*/  SHF.R.U32.HI R6, RZ, 0x17, R3 ;  /* 0x00000017ff067819 */ /* 0x000fe40000011603 */
[----:B------:R-:W-:Y:S02]  /*0ad0*/  SHF.R.U32.HI R23, RZ, 0x17, R0 ;  /* 0x00000017ff177819 */ /* 0x000fe40000011600 */
[----:B------:R-:W-:Y:S02]  /*0ae0*/  LOP3.LUT R6, R6, 0xff, RZ, 0xc0, !PT ;  /* 0x000000ff06067812 */ /* 0x000fe400078ec0ff */
[----:B------:R-:W-:-:S03]  /*0af0*/  LOP3.LUT R23, R23, 0xff, RZ, 0xc0, !PT ;  /* 0x000000ff17177812 */ /* 0x000fc600078ec0ff */
[----:B------:R-:W-:Y:S01]  /*0b00*/  VIADD R22, R6, 0xffffffff ;  /* 0xffffffff06167836 */ /* 0x000fe20000000000 */
[----:B------:R-:W-:-:S04]  /*0b10*/  IADD3 R21, PT, PT, R23, -0x1, RZ ;  /* 0xffffffff17157810 */ /* 0x000fc80007ffe0ff */
[----:B------:R-:W-:-:S04]  /*0b20*/  ISETP.GT.U32.AND P0, PT, R22, 0xfd, PT ;  /* 0x000000fd1600780c */ /* 0x000fc80003f04070 */
[----:B------:R-:W-:-:S13]  /*0b30*/  ISETP.GT.U32.OR P0, PT, R21, 0xfd, P0 ;  /* 0x000000fd1500780c */ /* 0x000fda0000704470 */
[----:B------:R-:W-:Y:S01]  /*0b40*/  @!P0 IMAD.MOV.U32 R20, RZ, RZ, RZ ;  /* 0x000000ffff148224 */ /* 0x000fe200078e00ff */
[----:B------:R-:W-:Y:S06]  /*0b50*/  @!P0 BRA `(.L_x_9) ;  /* 0x00000000005c8947 */ /* 0x000fec0003800000 */
[----:B------:R-:W-:Y:S02]  /*0b60*/  FSETP.GTU.FTZ.AND P0, PT, |R0|, +INF , PT ;  /* 0x7f8000000000780b */ /* 0x000fe40003f1c200 */
[----:B------:R-:W-:-:S04]  /*0b70*/  FSETP.GTU.FTZ.AND P1, PT, |R3|, +INF , PT ;  /* 0x7f8000000300780b */ /* 0x000fc80003f3c200 */
[----:B------:R-:W-:-:S13]  /*0b80*/  PLOP3.LUT P0, PT, P0, P1, PT, 0xf8, 0x8f ;  /* 0x00000000008f781c */ /* 0x000fda0000703f70 */
[----:B------:R-:W-:Y:S05]  /*0b90*/  @P0 BRA `(.L_x_10) ;  /* 0x0000000400440947 */ /* 0x000fea0003800000 */
[----:B------:R-:W-:-:S13]  /*0ba0*/  LOP3.LUT P0, RZ, R3, 0x7fffffff, R0, 0xc8, !PT ;  /* 0x7fffffff03ff7812 */ /* 0x000fda000780c800 */
[----:B------:R-:W-:Y:S05]  /*0bb0*/  @!P0 BRA `(.L_x_11) ;  /* 0x0000000400348947 */ /* 0x000fea0003800000 */
[C---:B------:R-:W-:Y:S02]  /*0bc0*/  FSETP.NEU.FTZ.AND P2, PT, |R0|.reuse, +INF , PT ;  /* 0x7f8000000000780b */ /* 0x040fe40003f5d200 */
[----:B------:R-:W-:Y:S02]  /*0bd0*/  FSETP.NEU.FTZ.AND P1, PT, |R3|, +INF , PT ;  /* 0x7f8000000300780b */ /* 0x000fe40003f3d200 */
[----:B------:R-:W-:-:S11]  /*0be0*/  FSETP.NEU.FTZ.AND P0, PT, |R0|, +INF , PT ;  /* 0x7f8000000000780b */ /* 0x000fd60003f1d200 */
[----:B------:R-:W-:Y:S05]  /*0bf0*/  @!P1 BRA !P2, `(.L_x_11) ;  /* 0x0000000400249947 */ /* 0x000fea0005000000 */
[----:B------:R-:W-:-:S04]  /*0c00*/  LOP3.LUT P2, RZ, R0, 0x7fffffff, RZ, 0xc0, !PT ;  /* 0x7fffffff00ff7812 */ /* 0x000fc8000784c0ff */
[----:B------:R-:W-:-:S13]  /*0c10*/  PLOP3.LUT P1, PT, P1, P2, PT, 0x2f, 0xf2 ;  /* 0x0000000000f2781c */ /* 0x000fda0000f24577 */
[----:B------:R-:W-:Y:S05]  /*0c20*/  @P1 BRA `(.L_x_12) ;  /* 0x0000000400101947 */ /* 0x000fea0003800000 */
[----:B------:R-:W-:-:S04]  /*0c30*/  LOP3.LUT P1, RZ, R3, 0x7fffffff, RZ, 0xc0, !PT ;  /* 0x7fffffff03ff7812 */ /* 0x000fc8000782c0ff */
[----:B------:R-:W-:-:S13]  /*0c40*/  PLOP3.LUT P0, PT, P0, P1, PT, 0x2f, 0xf2 ;  /* 0x0000000000f2781c */ /* 0x000fda0000702577 */
[----:B------:R-:W-:Y:S05]  /*0c50*/  @P0 BRA `(.L_x_13) ;  /* 0x0000000000f80947 */ /* 0x000fea0003800000 */
[----:B------:R-:W-:Y:S02]  /*0c60*/  ISETP.GE.AND P0, PT, R21, RZ, PT ;  /* 0x000000ff1500720c */ /* 0x000fe40003f06270 */
[----:B------:R-:W-:-:S11]  /*0c70*/  ISETP.GE.AND P1, PT, R22, RZ, PT ;  /* 0x000000ff1600720c */ /* 0x000fd60003f26270 */
[----:B------:R-:W-:Y:S01]  /*0c80*/  @P0 IMAD.MOV.U32 R20, RZ, RZ, RZ ;  /* 0x000000ffff140224 */ /* 0x000fe200078e00ff */
[----:B------:R-:W-:Y:S01]  /*0c90*/  @!P0 MOV R20, 0xffffffc0 ;  /* 0xffffffc000148802 */ /* 0x000fe20000000f00 */
[----:B------:R-:W-:Y:S01]  /*0ca0*/  @!P0 FFMA R0, R0, 1.84467440737095516160e+19, RZ ;  /* 0x5f80000000008823 */ /* 0x000fe200000000ff */
[----:B------:R-:W-:-:S03]  /*0cb0*/  @!P1 FFMA R3, R3, 1.84467440737095516160e+19, RZ ;  /* 0x5f80000003039823 */ /* 0x000fc600000000ff */
[----:B------:R-:W-:-:S07]  /*0cc0*/  @!P1 VIADD R20, R20, 0x40 ;  /* 0x0000004014149836 */ /* 0x000fce0000000000 */
.L_x_9:
[----:B------:R-:W-:Y:S02]  /*0cd0*/  LEA R22, R6, 0xc0800000, 0x17 ;  /* 0xc080000006167811 */ /* 0x000fe400078eb8ff */
[----:B------:R-:W-:-:S03]  /*0ce0*/  IADD3 R23, PT, PT, R23, -0x7f, RZ ;  /* 0xffffff8117177810 */ /* 0x000fc60007ffe0ff */
[----:B------:R-:W-:Y:S02]  /*0cf0*/  IMAD.IADD R25, R3, 0x1, -R22 ;  /* 0x0000000103197824 */ /* 0x000fe400078e0a16 */
[C---:B------:R-:W-:Y:S01]  /*0d00*/  IMAD R0, R23.reuse, -0x800000, R0 ;  /* 0xff80000017007824 */ /* 0x040fe200078e0200 */
[----:B------:R-:W-:Y:S01]  /*0d10*/  IADD3 R23, PT, PT, R23, 0x7f, -R6 ;  /* 0x0000007f17177810 */ /* 0x000fe20007ffe806 */
[----:B------:R-:W0:Y:S01]  /*0d20*/  MUFU.RCP R22, R25 ;  /* 0x0000001900167308 */ /* 0x000e220000001000 */
[----:B------:R-:W-:-:S03]  /*0d30*/  FADD.FTZ R3, -R25, -RZ ;  /* 0x800000ff19037221 */ /* 0x000fc60000010100 */
[----:B------:R-:W-:Y:S02]  /*0d40*/  IMAD.IADD R23, R23, 0x1, R20 ;  /* 0x0000000117177824 */ /* 0x000fe400078e0214 */
[----:B0-----:R-:W-:-:S04]  /*0d50*/  FFMA R21, R22, R3, 1 ;  /* 0x3f80000016157423 */ /* 0x001fc80000000003 */
[----:B------:R-:W-:-:S04]  /*0d60*/  FFMA R21, R22, R21, R22 ;  /* 0x0000001516157223 */ /* 0x000fc80000000016 */
[----:B------:R-:W-:-:S04]  /*0d70*/  FFMA R22, R0, R21, RZ ;  /* 0x0000001500167223 */ /* 0x000fc800000000ff */
[----:B------:R-:W-:-:S04]  /*0d80*/  FFMA R24, R3, R22, R0 ;  /* 0x0000001603187223 */ /* 0x000fc80000000000 */
[----:B------:R-:W-:-:S04]  /*0d90*/  FFMA R24, R21, R24, R22 ;  /* 0x0000001815187223 */ /* 0x000fc80000000016 */
[----:B------:R-:W-:-:S04]  /*0da0*/  FFMA R3, R3, R24, R0 ;  /* 0x0000001803037223 */ /* 0x000fc80000000000 */
[----:B------:R-:W-:-:S05]  /*0db0*/  FFMA R0, R21, R3, R24 ;  /* 0x0000000315007223 */ /* 0x000fca0000000018 */
[----:B------:R-:W-:-:S04]  /*0dc0*/  SHF.R.U32.HI R6, RZ, 0x17, R0 ;  /* 0x00000017ff067819 */ /* 0x000fc80000011600 */
[----:B------:R-:W-:-:S05]  /*0dd0*/  LOP3.LUT R6, R6, 0xff, RZ, 0xc0, !PT ;  /* 0x000000ff06067812 */ /* 0x000fca00078ec0ff */
[----:B------:R-:W-:-:S05]  /*0de0*/  IMAD.IADD R6, R6, 0x1, R23 ;  /* 0x0000000106067824 */ /* 0x000fca00078e0217 */
[----:B------:R-:W-:-:S04]  /*0df0*/  IADD3 R20, PT, PT, R6, -0x1, RZ ;  /* 0xffffffff06147810 */ /* 0x000fc80007ffe0ff */
[----:B------:R-:W-:-:S13]  /*0e00*/  ISETP.GE.U32.AND P0, PT, R20, 0xfe, PT ;  /* 0x000000fe1400780c */ /* 0x000fda0003f06070 */
[----:B------:R-:W-:Y:S05]  /*0e10*/  @!P0 BRA `(.L_x_14) ;  /* 0x0000000000808947 */ /* 0x000fea0003800000 */
[----:B------:R-:W-:-:S13]  /*0e20*/  ISETP.GT.AND P0, PT, R6, 0xfe, PT ;  /* 0x000000fe0600780c */ /* 0x000fda0003f04270 */
[----:B------:R-:W-:Y:S05]  /*0e30*/  @P0 BRA `(.L_x_15) ;  /* 0x00000000006c0947 */ /* 0x000fea0003800000 */
[----:B------:R-:W-:-:S13]  /*0e40*/  ISETP.GE.AND P0, PT, R6, 0x1, PT ;  /* 0x000000010600780c */ /* 0x000fda0003f06270 */
[----:B------:R-:W-:Y:S05]  /*0e50*/  @P0 BRA `(.L_x_16) ;  /* 0x0000000000980947 */ /* 0x000fea0003800000 */
[----:B------:R-:W-:Y:S02]  /*0e60*/  ISETP.GE.AND P0, PT, R6, -0x18, PT ;  /* 0xffffffe80600780c */ /* 0x000fe40003f06270 */
[----:B------:R-:W-:-:S11]  /*0e70*/  LOP3.LUT R0, R0, 0x80000000, RZ, 0xc0, !PT ;  /* 0x8000000000007812 */ /* 0x000fd600078ec0ff */
[----:B------:R-:W-:Y:S05]  /*0e80*/  @!P0 BRA `(.L_x_16) ;  /* 0x00000000008c8947 */ /* 0x000fea0003800000 */
[CCC-:B------:R-:W-:Y:S01]  /*0e90*/  FFMA.RZ R20, R21.reuse, R3.reuse, R24.reuse ;  /* 0x0000000315147223 */ /* 0x1c0fe2000000c018 */
[CCC-:B------:R-:W-:Y:S01]  /*0ea0*/  FFMA.RP R22, R21.reuse, R3.reuse, R24.reuse ;  /* 0x0000000315167223 */ /* 0x1c0fe20000008018 */
[----:B------:R-:W-:Y:S01]  /*0eb0*/  FFMA.RM R21, R21, R3, R24 ;  /* 0x0000000315157223 */ /* 0x000fe20000004018 */
[C---:B------:R-:W-:Y:S01]  /*0ec0*/  VIADD R3, R6.reuse, 0x20 ;  /* 0x0000002006037836 */ /* 0x040fe20000000000 */
[----:B------:R-:W-:Y:S02]  /*0ed0*/  ISETP.NE.AND P2, PT, R6, RZ, PT ;  /* 0x000000ff0600720c */ /* 0x000fe40003f45270 */
[----:B------:R-:W-:Y:S02]  /*0ee0*/  LOP3.LUT R20, R20, 0x7fffff, RZ, 0xc0, !PT ;  /* 0x007fffff14147812 */ /* 0x000fe400078ec0ff */
[----:B------:R-:W-:Y:S02]  /*0ef0*/  ISETP.NE.AND P1, PT, R6, RZ, PT ;  /* 0x000000ff0600720c */ /* 0x000fe40003f25270 */
[----:B------:R-:W-:-:S02]  /*0f00*/  LOP3.LUT R20, R20, 0x800000, RZ, 0xfc, !PT ;  /* 0x0080000014147812 */ /* 0x000fc400078efcff */
[----:B------:R-:W-:Y:S02]  /*0f10*/  IADD3 R6, PT, PT, -R6, RZ, RZ ;  /* 0x000000ff06067210 */ /* 0x000fe40007ffe1ff */
[----:B------:R-:W-:Y:S02]  /*0f20*/  SHF.L.U32 R3, R20, R3, RZ ;  /* 0x0000000314037219 */ /* 0x000fe400000006ff */
[----:B------:R-:W-:Y:S02]  /*0f30*/  FSETP.NEU.FTZ.AND P0, PT, R22, R21, PT ;  /* 0x000000151600720b */ /* 0x000fe40003f1d000 */
[----:B------:R-:W-:Y:S02]  /*0f40*/  SEL R21, R6, RZ, P2 ;  /* 0x000000ff06157207 */ /* 0x000fe40001000000 */
[----:B------:R-:W-:Y:S02]  /*0f50*/  ISETP.NE.AND P1, PT, R3, RZ, P1 ;  /* 0x000000ff0300720c */ /* 0x000fe40000f25270 */
[----:B------:R-:W-:-:S02]  /*0f60*/  SHF.R.U32.HI R20, RZ, R21, R20 ;  /* 0x00000015ff147219 */ /* 0x000fc40000011614 */
[----:B------:R-:W-:Y:S02]  /*0f70*/  PLOP3.LUT P0, PT, P0, P1, PT, 0xf8, 0x8f ;  /* 0x00000000008f781c */ /* 0x000fe40000703f70 */
[----:B------:R-:W-:Y:S02]  /*0f80*/  SHF.R.U32.HI R6, RZ, 0x1, R20 ;  /* 0x00000001ff067819 */ /* 0x000fe40000011614 */
[----:B------:R-:W-:-:S04]  /*0f90*/  SEL R3, RZ, 0x1, !P0 ;  /* 0x00000001ff037807 */ /* 0x000fc80004000000 */
[----:B------:R-:W-:-:S04]  /*0fa0*/  LOP3.LUT R3, R3, 0x1, R6, 0xf8, !PT ;  /* 0x0000000103037812 */ /* 0x000fc800078ef806 */
[----:B------:R-:W-:-:S05]  /*0fb0*/  LOP3.LUT R3, R3, R20, RZ, 0xc0, !PT ;  /* 0x0000001403037212 */ /* 0x000fca00078ec0ff */
[----:B------:R-:W-:-:S05]  /*0fc0*/  IMAD.IADD R3, R6, 0x1, R3 ;  /* 0x0000000106037824 */ /* 0x000fca00078e0203 */
[----:B------:R-:W-:Y:S01]  /*0fd0*/  LOP3.LUT R0, R3, R0, RZ, 0xfc, !PT ;  /* 0x0000000003007212 */ /* 0x000fe200078efcff */
[----:B------:R-:W-:Y:S06]  /*0fe0*/  BRA `(.L_x_16) ;  /* 0x0000000000347947 */ /* 0x000fec0003800000 */
.L_x_15:
[----:B------:R-:W-:-:S04]  /*0ff0*/  LOP3.LUT R0, R0, 0x80000000, RZ, 0xc0, !PT ;  /* 0x8000000000007812 */ /* 0x000fc800078ec0ff */
[----:B------:R-:W-:Y:S01]  /*1000*/  LOP3.LUT R0, R0, 0x7f800000, RZ, 0xfc, !PT ;  /* 0x7f80000000007812 */ /* 0x000fe200078efcff */
[----:B------:R-:W-:Y:S06]  /*1010*/  BRA `(.L_x_16) ;  /* 0x0000000000287947 */ /* 0x000fec0003800000 */
.L_x_14:
[----:B------:R-:W-:Y:S01]  /*1020*/  LEA R0, R23, R0, 0x17 ;  /* 0x0000000017007211 */ /* 0x000fe200078eb8ff */
[----:B------:R-:W-:Y:S06]  /*1030*/  BRA `(.L_x_16) ;  /* 0x0000000000207947 */ /* 0x000fec0003800000 */
.L_x_13:
[----:B------:R-:W-:-:S04]  /*1040*/  LOP3.LUT R0, R3, 0x80000000, R0, 0x48, !PT ;  /* 0x8000000003007812 */ /* 0x000fc800078e4800 */
[----:B------:R-:W-:Y:S01]  /*1050*/  LOP3.LUT R0, R0, 0x7f800000, RZ, 0xfc, !PT ;  /* 0x7f80000000007812 */ /* 0x000fe200078efcff */
[----:B------:R-:W-:Y:S06]  /*1060*/  BRA `(.L_x_16) ;  /* 0x0000000000147947 */ /* 0x000fec0003800000 */
.L_x_12:
[----:B------:R-:W-:Y:S01]  /*1070*/  LOP3.LUT R0, R3, 0x80000000, R0, 0x48, !PT ;  /* 0x8000000003007812 */ /* 0x000fe200078e4800 */
[----:B------:R-:W-:Y:S06]  /*1080*/  BRA `(.L_x_16) ;  /* 0x00000000000c7947 */ /* 0x000fec0003800000 */
.L_x_11:
[----:B------:R-:W0:Y:S01]  /*1090*/  MUFU.RSQ R0, -QNAN ;  /* 0xffc0000000007908 */ /* 0x000e220000001400 */
[----:B------:R-:W-:Y:S05]  /*10a0*/  BRA `(.L_x_16) ;  /* 0x0000000000047947 */ /* 0x000fea0003800000 */
.L_x_10:
[----:B------:R-:W-:-:S07]  /*10b0*/  FADD.FTZ R0, R0, R3 ;  /* 0x0000000300007221 */ /* 0x000fce0000010000 */
.L_x_16:
[----:B------:R-:W-:Y:S02]  /*10c0*/  HFMA2 R21, -RZ, RZ, 0, 0 ;  /* 0x00000000ff157431 */ /* 0x000fe400000001ff */
[----:B------:R-:W-:-:S04]  /*10d0*/  IMAD.MOV.U32 R20, RZ, RZ, R8 ;  /* 0x000000ffff147224 */ /* 0x000fc800078e0008 */
[----:B0-----:R-:W-:Y:S05]  /*10e0*/  RET.REL.NODEC R20 `(_Z15PnpolyReferencePiP6float2S1_ii) ;  /* 0xffffffec14c47950 */ /* 0x001fea0003c3ffff */
.L_x_17:
[----:B------:R-:W-:-:S00]  /*10f0*/  BRA `(.L_x_17) ;  /* 0xfffffffc00fc7947 */ /* 0x000fc0000383ffff */
[----:B------:R-:W-:-:S00]  /*1100*/  NOP ;  /* 0x0000000000007918 */ /* 0x000fc00000000000 */
[----:B------:R-:W-:-:S00]  /*1110*/  NOP ;  /* 0x0000000000007918 */ /* 0x000fc00000000000 */
[----:B------:R-:W-:-:S00]  /*1120*/  NOP ;  /* 0x0000000000007918 */ /* 0x000fc00000000000 */
[----:B------:R-:W-:-:S00]  /*1130*/  NOP ;  /* 0x0000000000007918 */ /* 0x000fc00000000000 */
[----:B------:R-:W-:-:S00]  /*1140*/  NOP ;  /* 0x0000000000007918 */ /* 0x000fc00000000000 */
[----:B------:R-:W-:-:S00]  /*1150*/  NOP ;  /* 0x0000000000007918 */ /* 0x000fc00000000000 */
[----:B------:R-:W-:-:S00]  /*1160*/  NOP ;  /* 0x0000000000007918 */ /* 0x000fc00000000000 */
[----:B------:R-:W-:-:S00]  /*1170*/  NOP ;  /* 0x0000000000007918 */ /* 0x000fc00000000000 */
.L_x_18:


//--------------------- .nv.shared.reserved.0     --------------------------
	.section	.nv.shared.reserved.0,"aw",@nobits
	.weak		__nv_reservedSMEM_offset_0_alias
	.size		__nv_reservedSMEM_offset_0_alias, 0, 64
	.other		__nv_reservedSMEM_offset_0_alias,@"STO_CUDA_RESERVED_SHARED STV_DEFAULT"
__nv_reservedSMEM_offset_0_alias:
	.zero		0
	.zero		64


//--------------------- .nv.constant0._Z15PnpolyReferencePiP6float2S1_ii --------------------------
	.section	.nv.constant0._Z15PnpolyReferencePiP6float2S1_ii,"a",@progbits
	.sectionflags	@""
	.align	4
.nv.constant0._Z15PnpolyReferencePiP6float2S1_ii:
	.zero		928


//--------------------- SYMBOLS --------------------------

	.type		.nv.reservedSmem.offset0,@object
	.size		.nv.reservedSmem.offset0,0x4
